//
// Generated by NVIDIA NVVM Compiler
//
// Compiler Build ID: CL-36424714
// Cuda compilation tools, release 13.0, V13.0.88
// Based on NVVM 20.0.0
//

.version 9.0
.target sm_100
.address_size 64

	// .globl	_Z9vectorAddPiS_S_i
// _ZZ9vectorAddPiS_S_iE3s_a has been demoted
// _ZZ9vectorAddPiS_S_iE3s_b has been demoted

.visible .entry _Z9vectorAddPiS_S_i(
	.param .u64 .ptr .align 1 _Z9vectorAddPiS_S_i_param_0,
	.param .u64 .ptr .align 1 _Z9vectorAddPiS_S_i_param_1,
	.param .u64 .ptr .align 1 _Z9vectorAddPiS_S_i_param_2,
	.param .u32 _Z9vectorAddPiS_S_i_param_3
)
{
	.reg .pred 	%p<2>;
	.reg .b32 	%r<16>;
	.reg .b64 	%rd<11>;
	// demoted variable
	.shared .align 4 .b8 _ZZ9vectorAddPiS_S_iE3s_a[1024];
	// demoted variable
	.shared .align 4 .b8 _ZZ9vectorAddPiS_S_iE3s_b[1024];
	ld.param.u64 	%rd1, [_Z9vectorAddPiS_S_i_param_0];
	ld.param.u64 	%rd2, [_Z9vectorAddPiS_S_i_param_1];
	ld.param.u64 	%rd3, [_Z9vectorAddPiS_S_i_param_2];
	ld.param.u32 	%r3, [_Z9vectorAddPiS_S_i_param_3];
	mov.u32 	%r4, %ctaid.x;
	mov.u32 	%r5, %ntid.x;
	mov.u32 	%r1, %tid.x;
	mad.lo.s32 	%r2, %r4, %r5, %r1;
	setp.ge.s32 	%p1, %r2, %r3;
	@%p1 bra 	$L__BB0_2;
	cvta.to.global.u64 	%rd4, %rd1;
	cvta.to.global.u64 	%rd5, %rd2;
	cvta.to.global.u64 	%rd6, %rd3;
	mul.wide.s32 	%rd7, %r2, 4;
	add.s64 	%rd8, %rd4, %rd7;
	ld.global.u32 	%r6, [%rd8];
	shl.b32 	%r7, %r1, 2;
	mov.u32 	%r8, _ZZ9vectorAddPiS_S_iE3s_a;
	add.s32 	%r9, %r8, %r7;
	st.shared.u32 	[%r9], %r6;
	add.s64 	%rd9, %rd5, %rd7;
	ld.global.u32 	%r10, [%rd9];
	mov.u32 	%r11, _ZZ9vectorAddPiS_S_iE3s_b;
	add.s32 	%r12, %r11, %r7;
	st.shared.u32 	[%r12], %r10;
	bar.sync 	0;
	ld.shared.u32 	%r13, [%r9];
	ld.shared.u32 	%r14, [%r12];
	add.s32 	%r15, %r14, %r13;
	add.s64 	%rd10, %rd6, %rd7;
	st.global.u32 	[%rd10], %r15;
$L__BB0_2:
	ret;

}


// ===== COMPILED SASS (sm_100) =====

	.target	sm_100

	.elftype	@"ET_EXEC"


//--------------------- .note.nv.tkinfo           --------------------------
	.section	.note.nv.tkinfo,"",@"SHT_NOTE"
	.sectionflags	@"SHF_NOTE_NV_TKINFO"
	.tkinfo
        /*0018*/ 	.word	0x00000002
        /*0030*/ 	.string	""
        /*0030*/ 	.string	"ptxas"
        /*0030*/ 	.string	"Cuda compilation tools, release 13.0, V13.0.88"
        /*0030*/ 	.string	"Build cuda_13.0.r13.0/compiler.36424714_0"
        /*0030*/ 	.string	"-arch sm_100 -m 64 "



//--------------------- .note.nv.cuinfo           --------------------------
	.section	.note.nv.cuinfo,"",@"SHT_NOTE"
	.sectionflags	@"SHF_NOTE_NV_CUINFO"
        /*0018*/ 	.short	0x0002
        /*001a*/ 	.short	0x0064
        /*001c*/ 	.short	0x0082
	.zero		2


//--------------------- .nv.info                  --------------------------
	.section	.nv.info,"",@"SHT_CUDA_INFO"
	.align	4


	//----- nvinfo : EIATTR_REGCOUNT
	.align		4
        /*0000*/ 	.byte	0x04, 0x2f
        /*0002*/ 	.short	(.L_1 - .L_0)
	.align		4
.L_0:
        /*0004*/ 	.word	index@(_Z9vectorAddPiS_S_i)
        /*0008*/ 	.word	0x0000000e


	//----- nvinfo : EIATTR_FRAME_SIZE
	.align		4
.L_1:
        /*000c*/ 	.byte	0x04, 0x11
        /*000e*/ 	.short	(.L_3 - .L_2)
	.align		4
.L_2:
        /*0010*/ 	.word	index@(_Z9vectorAddPiS_S_i)
        /*0014*/ 	.word	0x00000000


	//----- nvinfo : EIATTR_MIN_STACK_SIZE
	.align		4
.L_3:
        /*0018*/ 	.byte	0x04, 0x12
        /*001a*/ 	.short	(.L_5 - .L_4)
	.align		4
.L_4:
        /*001c*/ 	.word	index@(_Z9vectorAddPiS_S_i)
        /*0020*/ 	.word	0x00000000
.L_5:


//--------------------- .nv.compat                --------------------------
	.section	.nv.compat,"",@"SHT_CUDA_COMPAT_INFO"
	.align	4
        /*0000*/ 	.byte	0x02, 0x09, 0x00, 0x00, 0x02, 0x02, 0x01, 0x00, 0x02, 0x05, 0x05, 0x00, 0x03, 0x07, 0x01, 0x01
        /*0010*/ 	.byte	0x02, 0x03, 0x00, 0x00, 0x02, 0x06, 0x01, 0x00, 0x04, 0x0b, 0x08, 0x00, 0x09, 0x00, 0x00, 0x00
        /*0020*/ 	.byte	0x00, 0x00, 0x00, 0x00


//--------------------- .nv.info._Z9vectorAddPiS_S_i --------------------------
	.section	.nv.info._Z9vectorAddPiS_S_i,"",@"SHT_CUDA_INFO"
	.sectionflags	@""
	.align	4


	//----- nvinfo : EIATTR_CUDA_API_VERSION
	.align		4
        /*0000*/ 	.byte	0x04, 0x37
        /*0002*/ 	.short	(.L_7 - .L_6)
.L_6:
        /*0004*/ 	.word	0x00000082


	//----- nvinfo : EIATTR_KPARAM_INFO
	.align		4
.L_7:
        /*0008*/ 	.byte	0x04, 0x17
        /*000a*/ 	.short	(.L_9 - .L_8)
.L_8:
        /*000c*/ 	.word	0x00000000
        /*0010*/ 	.short	0x0003
        /*0012*/ 	.short	0x0018
        /*0014*/ 	.byte	0x00, 0xf0, 0x11, 0x00


	//----- nvinfo : EIATTR_KPARAM_INFO
	.align		4
.L_9:
        /*0018*/ 	.byte	0x04, 0x17
        /*001a*/ 	.short	(.L_11 - .L_10)
.L_10:
        /*001c*/ 	.word	0x00000000
        /*0020*/ 	.short	0x0002
        /*0022*/ 	.short	0x0010
        /*0024*/ 	.byte	0x00, 0xf5, 0x21, 0x00


	//----- nvinfo : EIATTR_KPARAM_INFO
	.align		4
.L_11:
        /*0028*/ 	.byte	0x04, 0x17
        /*002a*/ 	.short	(.L_13 - .L_12)
.L_12:
        /*002c*/ 	.word	0x00000000
        /*0030*/ 	.short	0x0001
        /*0032*/ 	.short	0x0008
        /*0034*/ 	.byte	0x00, 0xf5, 0x21, 0x00


	//----- nvinfo : EIATTR_KPARAM_INFO
	.align		4
.L_13:
        /*0038*/ 	.byte	0x04, 0x17
        /*003a*/ 	.short	(.L_15 - .L_14)
.L_14:
        /*003c*/ 	.word	0x00000000
        /*0040*/ 	.short	0x0000
        /*0042*/ 	.short	0x0000
        /*0044*/ 	.byte	0x00, 0xf5, 0x21, 0x00


	//----- nvinfo : EIATTR_SPARSE_MMA_MASK
	.align		4
.L_15:
        /*0048*/ 	.byte	0x03, 0x50
        /*004a*/ 	.short	0x0000


	//----- nvinfo : EIATTR_MAXREG_COUNT
	.align		4
        /*004c*/ 	.byte	0x03, 0x1b
        /*004e*/ 	.short	0x00ff


	//----- nvinfo : EIATTR_NUM_BARRIERS
	.align		4
        /*0050*/ 	.byte	0x02, 0x4c
        /*0052*/ 	.byte	0x01
	.zero		1


	//----- nvinfo : EIATTR_MERCURY_ISA_VERSION
	.align		4
        /*0054*/ 	.byte	0x03, 0x5f
        /*0056*/ 	.short	0x0101


	//----- nvinfo : EIATTR_VRC_CTA_INIT_COUNT
	.align		4
        /*0058*/ 	.byte	0x02, 0x4a
	.zero		1
	.zero		1


	//----- nvinfo : EIATTR_EXIT_INSTR_OFFSETS
	.align		4
        /*005c*/ 	.byte	0x04, 0x1c
        /*005e*/ 	.short	(.L_17 - .L_16)


	//   ....[0]....
.L_16:
        /*0060*/ 	.word	0x00000070


	//   ....[1]....
        /*0064*/ 	.word	0x000001f0


	//----- nvinfo : EIATTR_CBANK_PARAM_SIZE
	.align		4
.L_17:
        /*0068*/ 	.byte	0x03, 0x19
        /*006a*/ 	.short	0x001c


	//----- nvinfo : EIATTR_PARAM_CBANK
	.align		4
        /*006c*/ 	.byte	0x04, 0x0a
        /*006e*/ 	.short	(.L_19 - .L_18)
	.align		4
.L_18:
        /*0070*/ 	.word	index@(.nv.constant0._Z9vectorAddPiS_S_i)
        /*0074*/ 	.short	0x0380
        /*0076*/ 	.short	0x001c


	//----- nvinfo : EIATTR_SW_WAR
	.align		4
.L_19:
        /*0078*/ 	.byte	0x04, 0x36
        /*007a*/ 	.short	(.L_21 - .L_20)
.L_20:
        /*007c*/ 	.word	0x00000008
.L_21:


//--------------------- .nv.callgraph             --------------------------
	.section	.nv.callgraph,"",@"SHT_CUDA_CALLGRAPH"
	.align	4
	.sectionentsize	8
	.align		4
        /*0000*/ 	.word	0x00000000
	.align		4
        /*0004*/ 	.word	0xffffffff
	.align		4
        /*0008*/ 	.word	0x00000000
	.align		4
        /*000c*/ 	.word	0xfffffffe
	.align		4
        /*0010*/ 	.word	0x00000000
	.align		4
        /*0014*/ 	.word	0xfffffffd
	.align		4
        /*0018*/ 	.word	0x00000000
	.align		4
        /*001c*/ 	.word	0xfffffffc


//--------------------- .text._Z9vectorAddPiS_S_i --------------------------
	.section	.text._Z9vectorAddPiS_S_i,"ax",@progbits
	.align	128
        .global         _Z9vectorAddPiS_S_i
        .type           _Z9vectorAddPiS_S_i,@function
        .size           _Z9vectorAddPiS_S_i,(.L_x_1 - _Z9vectorAddPiS_S_i)
        .other          _Z9vectorAddPiS_S_i,@"STO_CUDA_ENTRY STV_DEFAULT"
_Z9vectorAddPiS_S_i:
.text._Z9vectorAddPiS_S_i:
[----:B------:R-:W-:Y:S01]  /*0000*/  LDC R1, c[0x0][0x37c] ;  /* 0x0000df00ff017b82 */ /* 0x000fe20000000800 */
[----:B------:R-:W0:Y:S07]  /*0010*/  S2R R6, SR_TID.X ;  /* 0x0000000000067919 */ /* 0x000e2e0000002100 */
[----:B------:R-:W0:Y:S01]  /*0020*/  S2UR UR4, SR_CTAID.X ;  /* 0x00000000000479c3 */ /* 0x000e220000002500 */
[----:B------:R-:W1:Y:S07]  /*0030*/  LDCU UR5, c[0x0][0x398] ;  /* 0x00007300ff0577ac */ /* 0x000e6e0008000800 */
[----:B------:R-:W0:Y:S02]  /*0040*/  LDC R7, c[0x0][0x360] ;  /* 0x0000d800ff077b82 */ /* 0x000e240000000800 */
[----:B0-----:R-:W-:-:S05]  /*0050*/  IMAD R7, R7, UR4, R6 ;  /* 0x0000000407077c24 */ /* 0x001fca000f8e0206 */
[----:B-1----:R-:W-:-:S13]  /*0060*/  ISETP.GE.AND P0, PT, R7, UR5, PT ;  /* 0x0000000507007c0c */ /* 0x002fda000bf06270 */
[----:B------:R-:W-:Y:S05]  /*0070*/  @P0 EXIT ;  /* 0x000000000000094d */ /* 0x000fea0003800000 */
[----:B------:R-:W0:Y:S01]  /*0080*/  LDC.64 R2, c[0x0][0x380] ;  /* 0x0000e000ff027b82 */ /* 0x000e220000000a00 */
[----:B------:R-:W1:Y:S07]  /*0090*/  LDCU.64 UR8, c[0x0][0x358] ;  /* 0x00006b00ff0877ac */ /* 0x000e6e0008000a00 */
[----:B------:R-:W2:Y:S01]  /*00a0*/  LDC.64 R4, c[0x0][0x388] ;  /* 0x0000e200ff047b82 */ /* 0x000ea20000000a00 */
[----:B0-----:R-:W-:-:S05]  /*00b0*/  IMAD.WIDE R2, R7, 0x4, R2 ;  /* 0x0000000407027825 */ /* 0x001fca00078e0202 */
[----:B-1----:R0:W3:Y:S01]  /*00c0*/  LDG.E R0, desc[UR8][R2.64] ;  /* 0x0000000802007981 */ /* 0x0020e2000c1e1900 */
[----:B--2---:R-:W-:-:S06]  /*00d0*/  IMAD.WIDE R4, R7, 0x4, R4 ;  /* 0x0000000407047825 */ /* 0x004fcc00078e0204 */
[----:B------:R-:W2:Y:S01]  /*00e0*/  LDG.E R4, desc[UR8][R4.64] ;  /* 0x0000000804047981 */ /* 0x000ea2000c1e1900 */
[----:B------:R-:W1:Y:S01]  /*00f0*/  S2UR UR6, SR_CgaCtaId ;  /* 0x00000000000679c3 */ /* 0x000e620000008800 */
[----:B------:R-:W-:Y:S02]  /*0100*/  UMOV UR4, 0x400 ;  /* 0x0000040000047882 */ /* 0x000fe40000000000 */
[----:B------:R-:W-:-:S05]  /*0110*/  UIADD3 UR5, UPT, UPT, UR4, 0x400, URZ ;  /* 0x0000040004057890 */ /* 0x000fca000fffe0ff */
[----:B0-----:R-:W0:Y:S01]  /*0120*/  LDC.64 R2, c[0x0][0x390] ;  /* 0x0000e400ff027b82 */ /* 0x001e220000000a00 */
[----:B-1----:R-:W-:Y:S02]  /*0130*/  ULEA UR4, UR6, UR4, 0x18 ;  /* 0x0000000406047291 */ /* 0x002fe4000f8ec0ff */
[----:B------:R-:W-:-:S04]  /*0140*/  ULEA UR5, UR6, UR5, 0x18 ;  /* 0x0000000506057291 */ /* 0x000fc8000f8ec0ff */
[C---:B------:R-:W-:Y:S02]  /*0150*/  LEA R9, R6.reuse, UR4, 0x2 ;  /* 0x0000000406097c11 */ /* 0x040fe4000f8e10ff */
[----:B------:R-:W-:Y:S01]  /*0160*/  LEA R11, R6, UR5, 0x2 ;  /* 0x00000005060b7c11 */ /* 0x000fe2000f8e10ff */
[----:B0-----:R-:W-:Y:S02]  /*0170*/  IMAD.WIDE R2, R7, 0x4, R2 ;  /* 0x0000000407027825 */ /* 0x001fe400078e0202 */
[----:B---3--:R-:W-:Y:S04]  /*0180*/  STS [R9], R0 ;  /* 0x0000000009007388 */ /* 0x008fe80000000800 */
[----:B--2---:R-:W-:Y:S01]  /*0190*/  STS [R11], R4 ;  /* 0x000000040b007388 */ /* 0x004fe20000000800 */
[----:B------:R-:W-:Y:S06]  /*01a0*/  BAR.SYNC.DEFER_BLOCKING 0x0 ;  /* 0x0000000000007b1d */ /* 0x000fec0000010000 */
[----:B------:R-:W-:Y:S04]  /*01b0*/  LDS R5, [R9] ;  /* 0x0000000009057984 */ /* 0x000fe80000000800 */
[----:B------:R-:W0:Y:S02]  /*01c0*/  LDS R6, [R11] ;  /* 0x000000000b067984 */ /* 0x000e240000000800 */
[----:B0-----:R-:W-:-:S05]  /*01d0*/  IADD3 R5, PT, PT, R5, R6, RZ ;  /* 0x0000000605057210 */ /* 0x001fca0007ffe0ff */
[----:B------:R-:W-:Y:S01]  /*01e0*/  STG.E desc[UR8][R2.64], R5 ;  /* 0x0000000502007986 */ /* 0x000fe2000c101908 */
[----:B------:R-:W-:Y:S05]  /*01f0*/  EXIT ;  /* 0x000000000000794d */ /* 0x000fea0003800000 */
.L_x_0:
[----:B------:R-:W-:-:S00]  /*0200*/  BRA `(.L_x_0) ;  /* 0xfffffffc00fc7947 */ /* 0x000fc0000383ffff */
[----:B------:R-:W-:-:S00]  /*0210*/  NOP ;  /* 0x0000000000007918 */ /* 0x000fc00000000000 */
        /* <DEDUP_REMOVED lines=14> */
.L_x_1:


//--------------------- .nv.shared._Z9vectorAddPiS_S_i --------------------------
	.section	.nv.shared._Z9vectorAddPiS_S_i,"aw",@nobits
	.sectionflags	@""
	.align	4
.nv.shared._Z9vectorAddPiS_S_i:
	.zero		3072


//--------------------- .nv.shared.reserved.0     --------------------------
	.section	.nv.shared.reserved.0,"aw",@nobits
	.weak		__nv_reservedSMEM_offset_0_alias
	.size		__nv_reservedSMEM_offset_0_alias, 0, 64
	.other		__nv_reservedSMEM_offset_0_alias,@"STO_CUDA_RESERVED_SHARED STV_DEFAULT"
__nv_reservedSMEM_offset_0_alias:
	.zero		0
	.zero		64


//--------------------- .nv.constant0._Z9vectorAddPiS_S_i --------------------------
	.section	.nv.constant0._Z9vectorAddPiS_S_i,"a",@progbits
	.sectionflags	@""
	.align	4
.nv.constant0._Z9vectorAddPiS_S_i:
	.zero		924


//--------------------- SYMBOLS --------------------------

	.type		.nv.reservedSmem.offset0,@object
	.size		.nv.reservedSmem.offset0,0x4
	.type		.nv.reservedSmem.cap,@object
	.size		.nv.reservedSmem.cap,0x4
